//
// Generated by NVIDIA NVVM Compiler
//
// Compiler Build ID: CL-36424714
// Cuda compilation tools, release 13.0, V13.0.88
// Based on NVVM 20.0.0
//

.version 9.0
.target sm_100
.address_size 64

	// .globl	_Z18intersectHeightmapPK6float3S1_PKiPfPS_i

.visible .entry _Z18intersectHeightmapPK6float3S1_PKiPfPS_i(
	.param .u64 .ptr .align 1 _Z18intersectHeightmapPK6float3S1_PKiPfPS_i_param_0,
	.param .u64 .ptr .align 1 _Z18intersectHeightmapPK6float3S1_PKiPfPS_i_param_1,
	.param .u64 .ptr .align 1 _Z18intersectHeightmapPK6float3S1_PKiPfPS_i_param_2,
	.param .u64 .ptr .align 1 _Z18intersectHeightmapPK6float3S1_PKiPfPS_i_param_3,
	.param .u64 .ptr .align 1 _Z18intersectHeightmapPK6float3S1_PKiPfPS_i_param_4,
	.param .u32 _Z18intersectHeightmapPK6float3S1_PKiPfPS_i_param_5
)
{
	.reg .pred 	%p<13>;
	.reg .b32 	%r<19>;
	.reg .b32 	%f<34>;
	.reg .b64 	%rd<26>;

	ld.param.u64 	%rd4, [_Z18intersectHeightmapPK6float3S1_PKiPfPS_i_param_0];
	ld.param.u64 	%rd5, [_Z18intersectHeightmapPK6float3S1_PKiPfPS_i_param_1];
	ld.param.u64 	%rd6, [_Z18intersectHeightmapPK6float3S1_PKiPfPS_i_param_2];
	ld.param.u64 	%rd7, [_Z18intersectHeightmapPK6float3S1_PKiPfPS_i_param_3];
	ld.param.u64 	%rd8, [_Z18intersectHeightmapPK6float3S1_PKiPfPS_i_param_4];
	ld.param.u32 	%r4, [_Z18intersectHeightmapPK6float3S1_PKiPfPS_i_param_5];
	cvta.to.global.u64 	%rd1, %rd8;
	cvta.to.global.u64 	%rd2, %rd7;
	mov.u32 	%r5, %ctaid.x;
	mov.u32 	%r6, %ntid.x;
	mov.u32 	%r7, %tid.x;
	mad.lo.s32 	%r1, %r5, %r6, %r7;
	setp.ge.s32 	%p1, %r1, %r4;
	@%p1 bra 	$L__BB0_9;
	cvta.to.global.u64 	%rd3, %rd6;
	cvta.to.global.u64 	%rd9, %rd4;
	cvta.to.global.u64 	%rd10, %rd5;
	mul.wide.s32 	%rd11, %r1, 12;
	add.s64 	%rd12, %rd9, %rd11;
	ld.global.f32 	%f1, [%rd12];
	ld.global.f32 	%f2, [%rd12+4];
	ld.global.f32 	%f3, [%rd12+8];
	add.s64 	%rd13, %rd10, %rd11;
	ld.global.f32 	%f4, [%rd13];
	ld.global.f32 	%f5, [%rd13+4];
	ld.global.f32 	%f6, [%rd13+8];
	mov.f32 	%f32, 0f00000000;
$L__BB0_2:
	fma.rn.f32 	%f8, %f4, %f32, %f1;
	fma.rn.f32 	%f9, %f5, %f32, %f2;
	fma.rn.f32 	%f10, %f6, %f32, %f3;
	setp.lt.f32 	%p2, %f8, 0f00000000;
	setp.ge.f32 	%p3, %f8, 0f447FC000;
	or.pred  	%p4, %p2, %p3;
	setp.lt.f32 	%p5, %f9, 0f00000000;
	setp.ge.f32 	%p6, %f9, 0f447FC000;
	or.pred  	%p7, %p5, %p6;
	or.pred  	%p9, %p4, %p7;
	@%p9 bra 	$L__BB0_8;
	cvt.rzi.s32.f32 	%r2, %f8;
	cvt.rzi.s32.f32 	%r8, %f9;
	max.u32 	%r9, %r2, %r8;
	setp.gt.u32 	%p10, %r9, 1022;
	mov.f32 	%f33, 0fC4FA0000;
	@%p10 bra 	$L__BB0_5;
	cvt.rn.f32.u32 	%f16, %r2;
	sub.f32 	%f17, %f8, %f16;
	cvt.rn.f32.u32 	%f18, %r8;
	sub.f32 	%f19, %f9, %f18;
	shl.b32 	%r10, %r8, 10;
	add.s32 	%r11, %r10, %r2;
	mul.wide.u32 	%rd14, %r11, 4;
	add.s64 	%rd15, %rd3, %rd14;
	ld.global.u32 	%r12, [%rd15];
	cvt.rn.f32.s32 	%f20, %r12;
	ld.global.u32 	%r13, [%rd15+4];
	cvt.rn.f32.s32 	%f21, %r13;
	ld.global.u32 	%r14, [%rd15+4096];
	cvt.rn.f32.s32 	%f22, %r14;
	add.s32 	%r15, %r11, 1;
	mul.wide.u32 	%rd16, %r15, 4;
	add.s64 	%rd17, %rd3, %rd16;
	ld.global.u32 	%r16, [%rd17+4096];
	cvt.rn.f32.s32 	%f23, %r16;
	mov.f32 	%f24, 0f3F800000;
	sub.f32 	%f25, %f24, %f17;
	mul.f32 	%f26, %f17, %f21;
	fma.rn.f32 	%f27, %f25, %f20, %f26;
	mul.f32 	%f28, %f17, %f23;
	fma.rn.f32 	%f29, %f25, %f22, %f28;
	sub.f32 	%f30, %f24, %f19;
	mul.f32 	%f31, %f19, %f29;
	fma.rn.f32 	%f33, %f30, %f27, %f31;
$L__BB0_5:
	setp.gtu.f32 	%p11, %f10, %f33;
	@%p11 bra 	$L__BB0_7;
	mul.wide.s32 	%rd18, %r1, 4;
	add.s64 	%rd19, %rd2, %rd18;
	st.global.f32 	[%rd19], %f32;
	add.s64 	%rd21, %rd1, %rd11;
	st.global.f32 	[%rd21], %f8;
	st.global.f32 	[%rd21+4], %f9;
	st.global.f32 	[%rd21+8], %f10;
	bra.uni 	$L__BB0_9;
$L__BB0_7:
	add.f32 	%f32, %f32, 0f3E4CCCCD;
	setp.lt.f32 	%p12, %f32, 0f44FA0000;
	@%p12 bra 	$L__BB0_2;
$L__BB0_8:
	mul.wide.s32 	%rd22, %r1, 4;
	add.s64 	%rd23, %rd2, %rd22;
	mov.b32 	%r17, 1157234688;
	st.global.u32 	[%rd23], %r17;
	add.s64 	%rd25, %rd1, %rd11;
	mov.b32 	%r18, 0;
	st.global.u32 	[%rd25], %r18;
	st.global.u32 	[%rd25+4], %r18;
	st.global.u32 	[%rd25+8], %r18;
$L__BB0_9:
	ret;

}


// ===== COMPILED SASS (sm_100) =====

	.target	sm_100

	.elftype	@"ET_EXEC"


//--------------------- .note.nv.tkinfo           --------------------------
	.section	.note.nv.tkinfo,"",@"SHT_NOTE"
	.sectionflags	@"SHF_NOTE_NV_TKINFO"
	.tkinfo
        /*0018*/ 	.word	0x00000002
        /*0030*/ 	.string	""
        /*0030*/ 	.string	"ptxas"
        /*0030*/ 	.string	"Cuda compilation tools, release 13.0, V13.0.88"
        /*0030*/ 	.string	"Build cuda_13.0.r13.0/compiler.36424714_0"
        /*0030*/ 	.string	"-arch sm_100 -m 64 "



//--------------------- .note.nv.cuinfo           --------------------------
	.section	.note.nv.cuinfo,"",@"SHT_NOTE"
	.sectionflags	@"SHF_NOTE_NV_CUINFO"
        /*0018*/ 	.short	0x0002
        /*001a*/ 	.short	0x0064
        /*001c*/ 	.short	0x0082
	.zero		2


//--------------------- .nv.info                  --------------------------
	.section	.nv.info,"",@"SHT_CUDA_INFO"
	.align	4


	//----- nvinfo : EIATTR_REGCOUNT
	.align		4
        /*0000*/ 	.byte	0x04, 0x2f
        /*0002*/ 	.short	(.L_1 - .L_0)
	.align		4
.L_0:
        /*0004*/ 	.word	index@(_Z18intersectHeightmapPK6float3S1_PKiPfPS_i)
        /*0008*/ 	.word	0x0000001c


	//----- nvinfo : EIATTR_FRAME_SIZE
	.align		4
.L_1:
        /*000c*/ 	.byte	0x04, 0x11
        /*000e*/ 	.short	(.L_3 - .L_2)
	.align		4
.L_2:
        /*0010*/ 	.word	index@(_Z18intersectHeightmapPK6float3S1_PKiPfPS_i)
        /*0014*/ 	.word	0x00000000


	//----- nvinfo : EIATTR_MIN_STACK_SIZE
	.align		4
.L_3:
        /*0018*/ 	.byte	0x04, 0x12
        /*001a*/ 	.short	(.L_5 - .L_4)
	.align		4
.L_4:
        /*001c*/ 	.word	index@(_Z18intersectHeightmapPK6float3S1_PKiPfPS_i)
        /*0020*/ 	.word	0x00000000
.L_5:


//--------------------- .nv.compat                --------------------------
	.section	.nv.compat,"",@"SHT_CUDA_COMPAT_INFO"
	.align	4
        /*0000*/ 	.byte	0x02, 0x09, 0x00, 0x00, 0x02, 0x02, 0x01, 0x00, 0x02, 0x05, 0x05, 0x00, 0x03, 0x07, 0x01, 0x01
        /*0010*/ 	.byte	0x02, 0x03, 0x00, 0x00, 0x02, 0x06, 0x01, 0x00, 0x04, 0x0b, 0x08, 0x00, 0x01, 0x00, 0x00, 0x00
        /*0020*/ 	.byte	0x00, 0x00, 0x00, 0x00


//--------------------- .nv.info._Z18intersectHeightmapPK6float3S1_PKiPfPS_i --------------------------
	.section	.nv.info._Z18intersectHeightmapPK6float3S1_PKiPfPS_i,"",@"SHT_CUDA_INFO"
	.sectionflags	@""
	.align	4


	//----- nvinfo : EIATTR_CUDA_API_VERSION
	.align		4
        /*0000*/ 	.byte	0x04, 0x37
        /*0002*/ 	.short	(.L_7 - .L_6)
.L_6:
        /*0004*/ 	.word	0x00000082


	//----- nvinfo : EIATTR_KPARAM_INFO
	.align		4
.L_7:
        /*0008*/ 	.byte	0x04, 0x17
        /*000a*/ 	.short	(.L_9 - .L_8)
.L_8:
        /*000c*/ 	.word	0x00000000
        /*0010*/ 	.short	0x0005
        /*0012*/ 	.short	0x0028
        /*0014*/ 	.byte	0x00, 0xf0, 0x11, 0x00


	//----- nvinfo : EIATTR_KPARAM_INFO
	.align		4
.L_9:
        /*0018*/ 	.byte	0x04, 0x17
        /*001a*/ 	.short	(.L_11 - .L_10)
.L_10:
        /*001c*/ 	.word	0x00000000
        /*0020*/ 	.short	0x0004
        /*0022*/ 	.short	0x0020
        /*0024*/ 	.byte	0x00, 0xf5, 0x21, 0x00


	//----- nvinfo : EIATTR_KPARAM_INFO
	.align		4
.L_11:
        /*0028*/ 	.byte	0x04, 0x17
        /*002a*/ 	.short	(.L_13 - .L_12)
.L_12:
        /*002c*/ 	.word	0x00000000
        /*0030*/ 	.short	0x0003
        /*0032*/ 	.short	0x0018
        /*0034*/ 	.byte	0x00, 0xf5, 0x21, 0x00


	//----- nvinfo : EIATTR_KPARAM_INFO
	.align		4
.L_13:
        /*0038*/ 	.byte	0x04, 0x17
        /*003a*/ 	.short	(.L_15 - .L_14)
.L_14:
        /*003c*/ 	.word	0x00000000
        /*0040*/ 	.short	0x0002
        /*0042*/ 	.short	0x0010
        /*0044*/ 	.byte	0x00, 0xf5, 0x21, 0x00


	//----- nvinfo : EIATTR_KPARAM_INFO
	.align		4
.L_15:
        /*0048*/ 	.byte	0x04, 0x17
        /*004a*/ 	.short	(.L_17 - .L_16)
.L_16:
        /*004c*/ 	.word	0x00000000
        /*0050*/ 	.short	0x0001
        /*0052*/ 	.short	0x0008
        /*0054*/ 	.byte	0x00, 0xf5, 0x21, 0x00


	//----- nvinfo : EIATTR_KPARAM_INFO
	.align		4
.L_17:
        /*0058*/ 	.byte	0x04, 0x17
        /*005a*/ 	.short	(.L_19 - .L_18)
.L_18:
        /*005c*/ 	.word	0x00000000
        /*0060*/ 	.short	0x0000
        /*0062*/ 	.short	0x0000
        /*0064*/ 	.byte	0x00, 0xf5, 0x21, 0x00


	//----- nvinfo : EIATTR_SPARSE_MMA_MASK
	.align		4
.L_19:
        /*0068*/ 	.byte	0x03, 0x50
        /*006a*/ 	.short	0x0000


	//----- nvinfo : EIATTR_MAXREG_COUNT
	.align		4
        /*006c*/ 	.byte	0x03, 0x1b
        /*006e*/ 	.short	0x00ff


	//----- nvinfo : EIATTR_MERCURY_ISA_VERSION
	.align		4
        /*0070*/ 	.byte	0x03, 0x5f
        /*0072*/ 	.short	0x0101


	//----- nvinfo : EIATTR_VRC_CTA_INIT_COUNT
	.align		4
        /*0074*/ 	.byte	0x02, 0x4a
	.zero		1
	.zero		1


	//----- nvinfo : EIATTR_EXIT_INSTR_OFFSETS
	.align		4
        /*0078*/ 	.byte	0x04, 0x1c
        /*007a*/ 	.short	(.L_21 - .L_20)


	//   ....[0]....
.L_20:
        /*007c*/ 	.word	0x00000070


	//   ....[1]....
        /*0080*/ 	.word	0x000004e0


	//   ....[2]....
        /*0084*/ 	.word	0x00000570


	//----- nvinfo : EIATTR_CRS_STACK_SIZE
	.align		4
.L_21:
        /*0088*/ 	.byte	0x04, 0x1e
        /*008a*/ 	.short	(.L_23 - .L_22)
.L_22:
        /*008c*/ 	.word	0x00000000


	//----- nvinfo : EIATTR_CBANK_PARAM_SIZE
	.align		4
.L_23:
        /*0090*/ 	.byte	0x03, 0x19
        /*0092*/ 	.short	0x002c


	//----- nvinfo : EIATTR_PARAM_CBANK
	.align		4
        /*0094*/ 	.byte	0x04, 0x0a
        /*0096*/ 	.short	(.L_25 - .L_24)
	.align		4
.L_24:
        /*0098*/ 	.word	index@(.nv.constant0._Z18intersectHeightmapPK6float3S1_PKiPfPS_i)
        /*009c*/ 	.short	0x0380
        /*009e*/ 	.short	0x002c


	//----- nvinfo : EIATTR_SW_WAR
	.align		4
.L_25:
        /*00a0*/ 	.byte	0x04, 0x36
        /*00a2*/ 	.short	(.L_27 - .L_26)
.L_26:
        /*00a4*/ 	.word	0x00000008
.L_27:


//--------------------- .nv.callgraph             --------------------------
	.section	.nv.callgraph,"",@"SHT_CUDA_CALLGRAPH"
	.align	4
	.sectionentsize	8
	.align		4
        /*0000*/ 	.word	0x00000000
	.align		4
        /*0004*/ 	.word	0xffffffff
	.align		4
        /*0008*/ 	.word	0x00000000
	.align		4
        /*000c*/ 	.word	0xfffffffe
	.align		4
        /*0010*/ 	.word	0x00000000
	.align		4
        /*0014*/ 	.word	0xfffffffd
	.align		4
        /*0018*/ 	.word	0x00000000
	.align		4
        /*001c*/ 	.word	0xfffffffc


//--------------------- .text._Z18intersectHeightmapPK6float3S1_PKiPfPS_i --------------------------
	.section	.text._Z18intersectHeightmapPK6float3S1_PKiPfPS_i,"ax",@progbits
	.align	128
        .global         _Z18intersectHeightmapPK6float3S1_PKiPfPS_i
        .type           _Z18intersectHeightmapPK6float3S1_PKiPfPS_i,@function
        .size           _Z18intersectHeightmapPK6float3S1_PKiPfPS_i,(.L_x_7 - _Z18intersectHeightmapPK6float3S1_PKiPfPS_i)
        .other          _Z18intersectHeightmapPK6float3S1_PKiPfPS_i,@"STO_CUDA_ENTRY STV_DEFAULT"
_Z18intersectHeightmapPK6float3S1_PKiPfPS_i:
.text._Z18intersectHeightmapPK6float3S1_PKiPfPS_i:
[----:B------:R-:W-:Y:S01]  /*0000*/  LDC R1, c[0x0][0x37c] ;  /* 0x0000df00ff017b82 */ /* 0x000fe20000000800 */
[----:B------:R-:W0:Y:S07]  /*0010*/  S2R R3, SR_TID.X ;  /* 0x0000000000037919 */ /* 0x000e2e0000002100 */
[----:B------:R-:W0:Y:S01]  /*0020*/  S2UR UR4, SR_CTAID.X ;  /* 0x00000000000479c3 */ /* 0x000e220000002500 */
[----:B------:R-:W1:Y:S07]  /*0030*/  LDCU UR5, c[0x0][0x3a8] ;  /* 0x00007500ff0577ac */ /* 0x000e6e0008000800 */
[----:B------:R-:W0:Y:S02]  /*0040*/  LDC R0, c[0x0][0x360] ;  /* 0x0000d800ff007b82 */ /* 0x000e240000000800 */
[----:B0-----:R-:W-:-:S05]  /*0050*/  IMAD R0, R0, UR4, R3 ;  /* 0x0000000400007c24 */ /* 0x001fca000f8e0203 */
[----:B-1----:R-:W-:-:S13]  /*0060*/  ISETP.GE.AND P0, PT, R0, UR5, PT ;  /* 0x0000000500007c0c */ /* 0x002fda000bf06270 */
[----:B------:R-:W-:Y:S05]  /*0070*/  @P0 EXIT ;  /* 0x000000000000094d */ /* 0x000fea0003800000 */
[----:B------:R-:W0:Y:S01]  /*0080*/  LDC.64 R4, c[0x0][0x380] ;  /* 0x0000e000ff047b82 */ /* 0x000e220000000a00 */
[----:B------:R-:W1:Y:S07]  /*0090*/  LDCU.64 UR4, c[0x0][0x358] ;  /* 0x00006b00ff0477ac */ /* 0x000e6e0008000a00 */
[----:B------:R-:W2:Y:S08]  /*00a0*/  LDC.64 R6, c[0x0][0x388] ;  /* 0x0000e200ff067b82 */ /* 0x000eb00000000a00 */
[----:B------:R-:W3:Y:S01]  /*00b0*/  LDC.64 R2, c[0x0][0x390] ;  /* 0x0000e400ff027b82 */ /* 0x000ee20000000a00 */
[----:B0-----:R-:W-:-:S05]  /*00c0*/  IMAD.WIDE R4, R0, 0xc, R4 ;  /* 0x0000000c00047825 */ /* 0x001fca00078e0204 */
[----:B-1----:R0:W5:Y:S01]  /*00d0*/  LDG.E R13, desc[UR4][R4.64] ;  /* 0x00000004040d7981 */ /* 0x002162000c1e1900 */
[----:B--2---:R-:W-:-:S03]  /*00e0*/  IMAD.WIDE R6, R0, 0xc, R6 ;  /* 0x0000000c00067825 */ /* 0x004fc600078e0206 */
[----:B------:R0:W5:Y:S04]  /*00f0*/  LDG.E R15, desc[UR4][R4.64+0x4] ;  /* 0x00000404040f7981 */ /* 0x000168000c1e1900 */
[----:B------:R0:W5:Y:S04]  /*0100*/  LDG.E R17, desc[UR4][R4.64+0x8] ;  /* 0x0000080404117981 */ /* 0x000168000c1e1900 */
[----:B------:R0:W5:Y:S04]  /*0110*/  LDG.E R12, desc[UR4][R6.64] ;  /* 0x00000004060c7981 */ /* 0x000168000c1e1900 */
[----:B------:R0:W5:Y:S04]  /*0120*/  LDG.E R14, desc[UR4][R6.64+0x4] ;  /* 0x00000404060e7981 */ /* 0x000168000c1e1900 */
[----:B------:R0:W5:Y:S01]  /*0130*/  LDG.E R16, desc[UR4][R6.64+0x8] ;  /* 0x0000080406107981 */ /* 0x000162000c1e1900 */
[----:B------:R-:W-:Y:S01]  /*0140*/  HFMA2 R8, -RZ, RZ, 0, 0 ;  /* 0x00000000ff087431 */ /* 0x000fe200000001ff */
[----:B---3--:R-:W-:Y:S06]  /*0150*/  BSSY.RECONVERGENT B0, `(.L_x_0) ;  /* 0x000002f000007945 */ /* 0x008fec0003800200 */
.L_x_5:
[-C--:B-----5:R-:W-:Y:S01]  /*0160*/  FFMA R9, R12, R8.reuse, R13 ;  /* 0x000000080c097223 */ /* 0x0a0fe2000000000d */
[----:B------:R-:W-:-:S04]  /*0170*/  FFMA R10, R14, R8, R15 ;  /* 0x000000080e0a7223 */ /* 0x000fc8000000000f */
[C---:B------:R-:W-:Y:S02]  /*0180*/  FSETP.GE.AND P1, PT, R9.reuse, 1023, PT ;  /* 0x447fc0000900780b */ /* 0x040fe40003f26000 */
[C---:B------:R-:W-:Y:S02]  /*0190*/  FSETP.GE.AND P0, PT, R10.reuse, 1023, PT ;  /* 0x447fc0000a00780b */ /* 0x040fe40003f06000 */
[----:B------:R-:W-:Y:S02]  /*01a0*/  FSETP.LT.OR P1, PT, R9, RZ, P1 ;  /* 0x000000ff0900720b */ /* 0x000fe40000f21400 */
[----:B------:R-:W-:-:S04]  /*01b0*/  FSETP.LT.OR P0, PT, R10, RZ, P0 ;  /* 0x000000ff0a00720b */ /* 0x000fc80000701400 */
[----:B------:R-:W-:-:S13]  /*01c0*/  PLOP3.LUT P0, PT, P1, P0, PT, 0xf8, 0x8f ;  /* 0x00000000008f781c */ /* 0x000fda0000f01f70 */
[----:B------:R-:W-:Y:S05]  /*01d0*/  @P0 BRA `(.L_x_1) ;  /* 0x0000000000980947 */ /* 0x000fea0003800000 */
[----:B------:R-:W-:Y:S01]  /*01e0*/  F2I.TRUNC.NTZ R19, R9 ;  /* 0x0000000900137305 */ /* 0x000fe2000020f100 */
[----:B------:R-:W-:Y:S01]  /*01f0*/  BSSY.RECONVERGENT B1, `(.L_x_2) ;  /* 0x000001f000017945 */ /* 0x000fe20003800200 */
[----:B------:R-:W-:-:S06]  /*0200*/  FFMA R11, R16, R8, R17 ;  /* 0x00000008100b7223 */ /* 0x000fcc0000000011 */
[----:B------:R-:W0:Y:S02]  /*0210*/  F2I.TRUNC.NTZ R18, R10 ;  /* 0x0000000a00127305 */ /* 0x000e24000020f100 */
[----:B0-----:R-:W-:-:S04]  /*0220*/  VIMNMX.U32 R4, PT, PT, R19, R18, !PT ;  /* 0x0000001213047248 */ /* 0x001fc80007fe0000 */
[----:B------:R-:W-:Y:S02]  /*0230*/  ISETP.GT.U32.AND P0, PT, R4, 0x3fe, PT ;  /* 0x000003fe0400780c */ /* 0x000fe40003f04070 */
[----:B------:R-:W-:-:S11]  /*0240*/  MOV R4, 0xc4fa0000 ;  /* 0xc4fa000000047802 */ /* 0x000fd60000000f00 */
[----:B------:R-:W-:Y:S05]  /*0250*/  @P0 BRA `(.L_x_3) ;  /* 0x0000000000600947 */ /* 0x000fea0003800000 */
[----:B------:R-:W-:-:S04]  /*0260*/  LEA R7, R18, R19, 0xa ;  /* 0x0000001312077211 */ /* 0x000fc800078e50ff */
[C---:B------:R-:W-:Y:S01]  /*0270*/  IADD3 R5, PT, PT, R7.reuse, 0x1, RZ ;  /* 0x0000000107057810 */ /* 0x040fe20007ffe0ff */
[----:B------:R-:W-:-:S04]  /*0280*/  IMAD.WIDE.U32 R6, R7, 0x4, R2 ;  /* 0x0000000407067825 */ /* 0x000fc800078e0002 */
[----:B------:R-:W-:Y:S01]  /*0290*/  IMAD.WIDE.U32 R4, R5, 0x4, R2 ;  /* 0x0000000405047825 */ /* 0x000fe200078e0002 */
[----:B------:R-:W2:Y:S04]  /*02a0*/  LDG.E R22, desc[UR4][R6.64+0x4] ;  /* 0x0000040406167981 */ /* 0x000ea8000c1e1900 */
[----:B------:R-:W3:Y:S04]  /*02b0*/  LDG.E R24, desc[UR4][R6.64+0x1000] ;  /* 0x0010000406187981 */ /* 0x000ee8000c1e1900 */
[----:B------:R0:W4:Y:S04]  /*02c0*/  LDG.E R4, desc[UR4][R4.64+0x1000] ;  /* 0x0010000404047981 */ /* 0x000128000c1e1900 */
[----:B------:R-:W5:Y:S01]  /*02d0*/  LDG.E R21, desc[UR4][R6.64] ;  /* 0x0000000406157981 */ /* 0x000f62000c1e1900 */
[----:B------:R-:W-:-:S02]  /*02e0*/  I2FP.F32.U32 R20, R19 ;  /* 0x0000001300147245 */ /* 0x000fc40000201000 */
[----:B------:R-:W-:-:S03]  /*02f0*/  I2FP.F32.U32 R19, R18 ;  /* 0x0000001200137245 */ /* 0x000fc60000201000 */
[----:B------:R-:W-:-:S04]  /*0300*/  FADD R20, R9, -R20 ;  /* 0x8000001409147221 */ /* 0x000fc80000000000 */
[----:B------:R-:W-:Y:S01]  /*0310*/  FADD R18, -R20, 1 ;  /* 0x3f80000014127421 */ /* 0x000fe20000000100 */
[----:B------:R-:W-:-:S04]  /*0320*/  FADD R19, R10, -R19 ;  /* 0x800000130a137221 */ /* 0x000fc80000000000 */
[----:B0-----:R-:W-:Y:S01]  /*0330*/  FADD R5, -R19, 1 ;  /* 0x3f80000013057421 */ /* 0x001fe20000000100 */
[----:B--2---:R-:W-:Y:S02]  /*0340*/  I2FP.F32.S32 R23, R22 ;  /* 0x0000001600177245 */ /* 0x004fe40000201400 */
[----:B---3--:R-:W-:Y:S02]  /*0350*/  I2FP.F32.S32 R24, R24 ;  /* 0x0000001800187245 */ /* 0x008fe40000201400 */
[----:B----4-:R-:W-:-:S05]  /*0360*/  I2FP.F32.S32 R25, R4 ;  /* 0x0000000400197245 */ /* 0x010fca0000201400 */
[C---:B------:R-:W-:Y:S01]  /*0370*/  FMUL R25, R20.reuse, R25 ;  /* 0x0000001914197220 */ /* 0x040fe20000400000 */
[----:B-----5:R-:W-:Y:S01]  /*0380*/  I2FP.F32.S32 R21, R21 ;  /* 0x0000001500157245 */ /* 0x020fe20000201400 */
[----:B------:R-:W-:Y:S02]  /*0390*/  FMUL R20, R20, R23 ;  /* 0x0000001714147220 */ /* 0x000fe40000400000 */
[-C--:B------:R-:W-:Y:S02]  /*03a0*/  FFMA R24, R24, R18.reuse, R25 ;  /* 0x0000001218187223 */ /* 0x080fe40000000019 */
[----:B------:R-:W-:Y:S02]  /*03b0*/  FFMA R20, R21, R18, R20 ;  /* 0x0000001215147223 */ /* 0x000fe40000000014 */
[----:B------:R-:W-:-:S04]  /*03c0*/  FMUL R19, R19, R24 ;  /* 0x0000001813137220 */ /* 0x000fc80000400000 */
[----:B------:R-:W-:-:S07]  /*03d0*/  FFMA R4, R20, R5, R19 ;  /* 0x0000000514047223 */ /* 0x000fce0000000013 */
.L_x_3:
[----:B------:R-:W-:Y:S05]  /*03e0*/  BSYNC.RECONVERGENT B1 ;  /* 0x0000000000017941 */ /* 0x000fea0003800200 */
.L_x_2:
[----:B------:R-:W-:-:S13]  /*03f0*/  FSETP.GTU.AND P0, PT, R11, R4, PT ;  /* 0x000000040b00720b */ /* 0x000fda0003f0c000 */
[----:B------:R-:W-:Y:S05]  /*0400*/  @!P0 BRA `(.L_x_4) ;  /* 0x0000000000388947 */ /* 0x000fea0003800000 */
[----:B------:R-:W-:-:S05]  /*0410*/  FADD R8, R8, 0.20000000298023223877 ;  /* 0x3e4ccccd08087421 */ /* 0x000fca0000000000 */
[----:B------:R-:W-:-:S13]  /*0420*/  FSETP.GEU.AND P0, PT, R8, 2000, PT ;  /* 0x44fa00000800780b */ /* 0x000fda0003f0e000 */
[----:B------:R-:W-:Y:S05]  /*0430*/  @!P0 BRA `(.L_x_5) ;  /* 0xfffffffc00488947 */ /* 0x000fea000383ffff */
.L_x_1:
[----:B------:R-:W-:Y:S05]  /*0440*/  BSYNC.RECONVERGENT B0 ;  /* 0x0000000000007941 */ /* 0x000fea0003800200 */
.L_x_0:
[----:B------:R-:W1:Y:S01]  /*0450*/  LDC.64 R2, c[0x0][0x398] ;  /* 0x0000e600ff027b82 */ /* 0x000e620000000a00 */
[----:B0-----:R-:W-:-:S07]  /*0460*/  HFMA2 R7, -RZ, RZ, 4.9765625, 0 ;  /* 0x44fa0000ff077431 */ /* 0x001fce00000001ff */
[----:B------:R-:W0:Y:S01]  /*0470*/  LDC.64 R4, c[0x0][0x3a0] ;  /* 0x0000e800ff047b82 */ /* 0x000e220000000a00 */
[----:B-1----:R-:W-:-:S05]  /*0480*/  IMAD.WIDE R2, R0, 0x4, R2 ;  /* 0x0000000400027825 */ /* 0x002fca00078e0202 */
[----:B------:R-:W-:Y:S01]  /*0490*/  STG.E desc[UR4][R2.64], R7 ;  /* 0x0000000702007986 */ /* 0x000fe2000c101904 */
[----:B0-----:R-:W-:-:S05]  /*04a0*/  IMAD.WIDE R4, R0, 0xc, R4 ;  /* 0x0000000c00047825 */ /* 0x001fca00078e0204 */
[----:B------:R-:W-:Y:S04]  /*04b0*/  STG.E desc[UR4][R4.64], RZ ;  /* 0x000000ff04007986 */ /* 0x000fe8000c101904 */
[----:B------:R-:W-:Y:S04]  /*04c0*/  STG.E desc[UR4][R4.64+0x4], RZ ;  /* 0x000004ff04007986 */ /* 0x000fe8000c101904 */
[----:B------:R-:W-:Y:S01]  /*04d0*/  STG.E desc[UR4][R4.64+0x8], RZ ;  /* 0x000008ff04007986 */ /* 0x000fe2000c101904 */
[----:B------:R-:W-:Y:S05]  /*04e0*/  EXIT ;  /* 0x000000000000794d */ /* 0x000fea0003800000 */
.L_x_4:
[----:B------:R-:W0:Y:S08]  /*04f0*/  LDC.64 R2, c[0x0][0x398] ;  /* 0x0000e600ff027b82 */ /* 0x000e300000000a00 */
[----:B------:R-:W1:Y:S01]  /*0500*/  LDC.64 R4, c[0x0][0x3a0] ;  /* 0x0000e800ff047b82 */ /* 0x000e620000000a00 */
[----:B0-----:R-:W-:-:S05]  /*0510*/  IMAD.WIDE R2, R0, 0x4, R2 ;  /* 0x0000000400027825 */ /* 0x001fca00078e0202 */
[----:B------:R-:W-:Y:S01]  /*0520*/  STG.E desc[UR4][R2.64], R8 ;  /* 0x0000000802007986 */ /* 0x000fe2000c101904 */
[----:B-1----:R-:W-:-:S05]  /*0530*/  IMAD.WIDE R4, R0, 0xc, R4 ;  /* 0x0000000c00047825 */ /* 0x002fca00078e0204 */
[----:B------:R-:W-:Y:S04]  /*0540*/  STG.E desc[UR4][R4.64], R9 ;  /* 0x0000000904007986 */ /* 0x000fe8000c101904 */
[----:B------:R-:W-:Y:S04]  /*0550*/  STG.E desc[UR4][R4.64+0x4], R10 ;  /* 0x0000040a04007986 */ /* 0x000fe8000c101904 */
[----:B------:R-:W-:Y:S01]  /*0560*/  STG.E desc[UR4][R4.64+0x8], R11 ;  /* 0x0000080b04007986 */ /* 0x000fe2000c101904 */
[----:B------:R-:W-:Y:S05]  /*0570*/  EXIT ;  /* 0x000000000000794d */ /* 0x000fea0003800000 */
.L_x_6:
[----:B------:R-:W-:-:S00]  /*0580*/  BRA `(.L_x_6) ;  /* 0xfffffffc00fc7947 */ /* 0x000fc0000383ffff */
[----:B------:R-:W-:-:S00]  /*0590*/  NOP ;  /* 0x0000000000007918 */ /* 0x000fc00000000000 */
        /* <DEDUP_REMOVED lines=14> */
.L_x_7:


//--------------------- .nv.shared.reserved.0     --------------------------
	.section	.nv.shared.reserved.0,"aw",@nobits
	.weak		__nv_reservedSMEM_offset_0_alias
	.size		__nv_reservedSMEM_offset_0_alias, 0, 64
	.other		__nv_reservedSMEM_offset_0_alias,@"STO_CUDA_RESERVED_SHARED STV_DEFAULT"
__nv_reservedSMEM_offset_0_alias:
	.zero		0
	.zero		64


//--------------------- .nv.constant0._Z18intersectHeightmapPK6float3S1_PKiPfPS_i --------------------------
	.section	.nv.constant0._Z18intersectHeightmapPK6float3S1_PKiPfPS_i,"a",@progbits
	.sectionflags	@""
	.align	4
.nv.constant0._Z18intersectHeightmapPK6float3S1_PKiPfPS_i:
	.zero		940


//--------------------- SYMBOLS --------------------------

	.type		.nv.reservedSmem.offset0,@object
	.size		.nv.reservedSmem.offset0,0x4
